//
// Generated by NVIDIA NVVM Compiler
//
// Compiler Build ID: CL-36424714
// Cuda compilation tools, release 13.0, V13.0.88
// Based on NVVM 20.0.0
//

.version 9.0
.target sm_100
.address_size 64

	// .globl	_Z8test_ldgPfS_

.visible .entry _Z8test_ldgPfS_(
	.param .u64 .ptr .align 1 _Z8test_ldgPfS__param_0,
	.param .u64 .ptr .align 1 _Z8test_ldgPfS__param_1
)
.maxntid 1024
.minnctapersm 2
{
	.reg .pred 	%p<4>;
	.reg .b16 	%rs<2>;
	.reg .b32 	%r<17>;
	.reg .b32 	%f<11>;
	.reg .b64 	%rd<10>;
	.reg .b64 	%fd<8>;

	ld.param.u64 	%rd2, [_Z8test_ldgPfS__param_0];
	ld.param.u64 	%rd6, [_Z8test_ldgPfS__param_1];
	cvta.to.global.u64 	%rd7, %rd2;
	mov.u32 	%r6, %ctaid.x;
	mov.u32 	%r7, %ntid.x;
	mov.u32 	%r8, %tid.x;
	mad.lo.s32 	%r9, %r6, %r7, %r8;
	mov.b32 	%r2, 1;
	// begin inline asm
	.reg .u32 t1;
	 mul.lo.u32 t1, %r2, %r2;
	 mul.lo.u32 %r1, t1, %r2;
	// end inline asm
	// begin inline asm
	mov.u64 	%rd1, %clock64;
	// end inline asm
	cvt.u32.u64 	%r10, %rd1;
	add.s32 	%r11, %r1, %r10;
	cvt.rn.f32.s32 	%f6, %r11;
	mul.wide.u32 	%rd8, %r9, 4;
	add.s64 	%rd9, %rd7, %rd8;
	st.global.f32 	[%rd9], %f6;
	// begin inline asm
	ld.global.nc.v4.f32 {%f1,%f2,%f3,%f4}, [%rd2];
	// end inline asm
	// begin inline asm
	activemask.b32 %r3;
	// end inline asm
	mov.pred 	%p1, -1;
	vote.sync.ballot.b32 	%r12, %p1, %r3;
	brev.b32 	%r13, %r12;
	bfind.shiftamt.u32 	%r14, %r13;
	add.s32 	%r15, %r14, 1;
	cvt.rn.f32.s32 	%f7, %r15;
	ld.global.f32 	%f8, [%rd7];
	add.f32 	%f9, %f8, %f7;
	st.global.f32 	[%rd7], %f9;
	add.s64 	%rd5, %rd6, %rd8;
	// begin inline asm
	ld.global.nc.f32 %f5, [%rd5];
	// end inline asm
	cvt.f64.f32 	%fd2, %f5;
	// begin inline asm
	ld.global.nc.f64 %fd1, [%rd5];
	// end inline asm
	add.f64 	%fd3, %fd1, %fd2;
	// begin inline asm
	ld.global.nc.s8 %r4, [%rd5];
	// end inline asm
	cvt.s8.s32 	%rs1, %r4;
	cvt.rn.f64.s16 	%fd4, %rs1;
	add.f64 	%fd5, %fd3, %fd4;
	// begin inline asm
	activemask.b32 %r5;
	// end inline asm
	shfl.sync.down.b32	%r16|%p3, %r9, 3, 31, %r5;
	cvt.rn.f64.u32 	%fd6, %r16;
	add.f64 	%fd7, %fd5, %fd6;
	cvt.rn.f32.f64 	%f10, %fd7;
	st.global.f32 	[%rd9], %f10;
	ret;

}


// ===== COMPILED SASS (sm_100) =====

	.target	sm_100

	.elftype	@"ET_EXEC"


//--------------------- .note.nv.tkinfo           --------------------------
	.section	.note.nv.tkinfo,"",@"SHT_NOTE"
	.sectionflags	@"SHF_NOTE_NV_TKINFO"
	.tkinfo
        /*0018*/ 	.word	0x00000002
        /*0030*/ 	.string	""
        /*0030*/ 	.string	"ptxas"
        /*0030*/ 	.string	"Cuda compilation tools, release 13.0, V13.0.88"
        /*0030*/ 	.string	"Build cuda_13.0.r13.0/compiler.36424714_0"
        /*0030*/ 	.string	"-arch sm_100 -m 64 "



//--------------------- .note.nv.cuinfo           --------------------------
	.section	.note.nv.cuinfo,"",@"SHT_NOTE"
	.sectionflags	@"SHF_NOTE_NV_CUINFO"
        /*0018*/ 	.short	0x0002
        /*001a*/ 	.short	0x0064
        /*001c*/ 	.short	0x0082
	.zero		2


//--------------------- .nv.info                  --------------------------
	.section	.nv.info,"",@"SHT_CUDA_INFO"
	.align	4


	//----- nvinfo : EIATTR_REGCOUNT
	.align		4
        /*0000*/ 	.byte	0x04, 0x2f
        /*0002*/ 	.short	(.L_1 - .L_0)
	.align		4
.L_0:
        /*0004*/ 	.word	index@(_Z8test_ldgPfS_)
        /*0008*/ 	.word	0x00000015


	//----- nvinfo : EIATTR_FRAME_SIZE
	.align		4
.L_1:
        /*000c*/ 	.byte	0x04, 0x11
        /*000e*/ 	.short	(.L_3 - .L_2)
	.align		4
.L_2:
        /*0010*/ 	.word	index@(_Z8test_ldgPfS_)
        /*0014*/ 	.word	0x00000000


	//----- nvinfo : EIATTR_MIN_STACK_SIZE
	.align		4
.L_3:
        /*0018*/ 	.byte	0x04, 0x12
        /*001a*/ 	.short	(.L_5 - .L_4)
	.align		4
.L_4:
        /*001c*/ 	.word	index@(_Z8test_ldgPfS_)
        /*0020*/ 	.word	0x00000000
.L_5:


//--------------------- .nv.compat                --------------------------
	.section	.nv.compat,"",@"SHT_CUDA_COMPAT_INFO"
	.align	4
        /*0000*/ 	.byte	0x02, 0x09, 0x00, 0x00, 0x02, 0x02, 0x01, 0x00, 0x02, 0x05, 0x05, 0x00, 0x03, 0x07, 0x01, 0x01
        /*0010*/ 	.byte	0x02, 0x03, 0x00, 0x00, 0x02, 0x06, 0x01, 0x00, 0x04, 0x0b, 0x08, 0x00, 0x01, 0x00, 0x00, 0x00
        /*0020*/ 	.byte	0x00, 0x00, 0x00, 0x00


//--------------------- .nv.info._Z8test_ldgPfS_  --------------------------
	.section	.nv.info._Z8test_ldgPfS_,"",@"SHT_CUDA_INFO"
	.sectionflags	@""
	.align	4


	//----- nvinfo : EIATTR_CUDA_API_VERSION
	.align		4
        /*0000*/ 	.byte	0x04, 0x37
        /*0002*/ 	.short	(.L_7 - .L_6)
.L_6:
        /*0004*/ 	.word	0x00000082


	//----- nvinfo : EIATTR_KPARAM_INFO
	.align		4
.L_7:
        /*0008*/ 	.byte	0x04, 0x17
        /*000a*/ 	.short	(.L_9 - .L_8)
.L_8:
        /*000c*/ 	.word	0x00000000
        /*0010*/ 	.short	0x0001
        /*0012*/ 	.short	0x0008
        /*0014*/ 	.byte	0x00, 0xf5, 0x21, 0x00


	//----- nvinfo : EIATTR_KPARAM_INFO
	.align		4
.L_9:
        /*0018*/ 	.byte	0x04, 0x17
        /*001a*/ 	.short	(.L_11 - .L_10)
.L_10:
        /*001c*/ 	.word	0x00000000
        /*0020*/ 	.short	0x0000
        /*0022*/ 	.short	0x0000
        /*0024*/ 	.byte	0x00, 0xf5, 0x21, 0x00


	//----- nvinfo : EIATTR_SPARSE_MMA_MASK
	.align		4
.L_11:
        /*0028*/ 	.byte	0x03, 0x50
        /*002a*/ 	.short	0x0000


	//----- nvinfo : EIATTR_MAXREG_COUNT
	.align		4
        /*002c*/ 	.byte	0x03, 0x1b
        /*002e*/ 	.short	0x0020


	//----- nvinfo : EIATTR_MERCURY_ISA_VERSION
	.align		4
        /*0030*/ 	.byte	0x03, 0x5f
        /*0032*/ 	.short	0x0101


	//----- nvinfo : EIATTR_COOP_GROUP_MASK_REGIDS
	.align		4
        /*0034*/ 	.byte	0x04, 0x29
        /*0036*/ 	.short	(.L_13 - .L_12)


	//   ....[0]....
.L_12:
        /*0038*/ 	.word	0x0500000e


	//   ....[1]....
        /*003c*/ 	.word	0x0500000e


	//----- nvinfo : EIATTR_COOP_GROUP_INSTR_OFFSETS
	.align		4
.L_13:
        /*0040*/ 	.byte	0x04, 0x28
        /*0042*/ 	.short	(.L_15 - .L_14)


	//   ....[0]....
.L_14:
        /*0044*/ 	.word	0x00000150


	//   ....[1]....
        /*0048*/ 	.word	0x00000160


	//----- nvinfo : EIATTR_VRC_CTA_INIT_COUNT
	.align		4
.L_15:
        /*004c*/ 	.byte	0x02, 0x4a
	.zero		1
	.zero		1


	//----- nvinfo : EIATTR_EXIT_INSTR_OFFSETS
	.align		4
        /*0050*/ 	.byte	0x04, 0x1c
        /*0052*/ 	.short	(.L_17 - .L_16)


	//   ....[0]....
.L_16:
        /*0054*/ 	.word	0x00000250


	//----- nvinfo : EIATTR_MAX_THREADS
	.align		4
.L_17:
        /*0058*/ 	.byte	0x04, 0x05
        /*005a*/ 	.short	(.L_19 - .L_18)
.L_18:
        /*005c*/ 	.word	0x00000400
        /*0060*/ 	.word	0x00000001
        /*0064*/ 	.word	0x00000001


	//----- nvinfo : EIATTR_CBANK_PARAM_SIZE
	.align		4
.L_19:
        /*0068*/ 	.byte	0x03, 0x19
        /*006a*/ 	.short	0x0010


	//----- nvinfo : EIATTR_PARAM_CBANK
	.align		4
        /*006c*/ 	.byte	0x04, 0x0a
        /*006e*/ 	.short	(.L_21 - .L_20)
	.align		4
.L_20:
        /*0070*/ 	.word	index@(.nv.constant0._Z8test_ldgPfS_)
        /*0074*/ 	.short	0x0380
        /*0076*/ 	.short	0x0010


	//----- nvinfo : EIATTR_SW_WAR
	.align		4
.L_21:
        /*0078*/ 	.byte	0x04, 0x36
        /*007a*/ 	.short	(.L_23 - .L_22)
.L_22:
        /*007c*/ 	.word	0x00000008
.L_23:


//--------------------- .nv.callgraph             --------------------------
	.section	.nv.callgraph,"",@"SHT_CUDA_CALLGRAPH"
	.align	4
	.sectionentsize	8
	.align		4
        /*0000*/ 	.word	0x00000000
	.align		4
        /*0004*/ 	.word	0xffffffff
	.align		4
        /*0008*/ 	.word	0x00000000
	.align		4
        /*000c*/ 	.word	0xfffffffe
	.align		4
        /*0010*/ 	.word	0x00000000
	.align		4
        /*0014*/ 	.word	0xfffffffd
	.align		4
        /*0018*/ 	.word	0x00000000
	.align		4
        /*001c*/ 	.word	0xfffffffc


//--------------------- .text._Z8test_ldgPfS_     --------------------------
	.section	.text._Z8test_ldgPfS_,"ax",@progbits
	.align	128
        .global         _Z8test_ldgPfS_
        .type           _Z8test_ldgPfS_,@function
        .size           _Z8test_ldgPfS_,(.L_x_1 - _Z8test_ldgPfS_)
        .other          _Z8test_ldgPfS_,@"STO_CUDA_ENTRY STV_DEFAULT"
_Z8test_ldgPfS_:
.text._Z8test_ldgPfS_:
[----:B------:R-:W-:Y:S01]  /*0000*/  LDC R1, c[0x0][0x37c] ;  /* 0x0000df00ff017b82 */ /* 0x000fe20000000800 */
[----:B------:R-:W0:Y:S07]  /*0010*/  S2R R0, SR_TID.X ;  /* 0x0000000000007919 */ /* 0x000e2e0000002100 */
[----:B------:R-:W0:Y:S01]  /*0020*/  S2UR UR4, SR_CTAID.X ;  /* 0x00000000000479c3 */ /* 0x000e220000002500 */
[----:B------:R-:W1:Y:S07]  /*0030*/  LDCU.64 UR6, c[0x0][0x358] ;  /* 0x00006b00ff0677ac */ /* 0x000e6e0008000a00 */
[----:B------:R-:W0:Y:S02]  /*0040*/  LDC R15, c[0x0][0x360] ;  /* 0x0000d800ff0f7b82 */ /* 0x000e240000000800 */
[----:B0-----:R-:W-:-:S06]  /*0050*/  IMAD R15, R15, UR4, R0 ;  /* 0x000000040f0f7c24 */ /* 0x001fcc000f8e0200 */
[----:B------:R-:W0:Y:S01]  /*0060*/  S2UR UR4, SR_CLOCKLO ;  /* 0x00000000000479c3 */ /* 0x000e220000005000 */
[----:B------:R-:W-:-:S07]  /*0070*/  NOP ;  /* 0x0000000000007918 */ /* 0x000fce0000000000 */
[----:B------:R-:W2:Y:S08]  /*0080*/  LDC.64 R8, c[0x0][0x388] ;  /* 0x0000e200ff087b82 */ /* 0x000eb00000000a00 */
[----:B------:R-:W3:Y:S01]  /*0090*/  LDC.64 R4, c[0x0][0x380] ;  /* 0x0000e000ff047b82 */ /* 0x000ee20000000a00 */
[----:B--2---:R-:W-:-:S05]  /*00a0*/  IMAD.WIDE.U32 R8, R15, 0x4, R8 ;  /* 0x000000040f087825 */ /* 0x004fca00078e0008 */
[----:B-1----:R-:W2:Y:S04]  /*00b0*/  LDG.E.CONSTANT R18, desc[UR6][R8.64] ;  /* 0x0000000608127981 */ /* 0x002ea8000c1e9900 */
[----:B------:R-:W4:Y:S04]  /*00c0*/  LDG.E.S8.CONSTANT R10, desc[UR6][R8.64] ;  /* 0x00000006080a7981 */ /* 0x000f28000c1e9300 */
[----:B------:R2:W5:Y:S01]  /*00d0*/  LDG.E.64.CONSTANT R6, desc[UR6][R8.64] ;  /* 0x0000000608067981 */ /* 0x000562000c1e9b00 */
[----:B------:R-:W1:Y:S01]  /*00e0*/  LDC.64 R2, c[0x0][0x380] ;  /* 0x0000e000ff027b82 */ /* 0x000e620000000a00 */
[----:B0-----:R-:W-:Y:S01]  /*00f0*/  UIADD3 UR4, UPT, UPT, UR4, 0x1, URZ ;  /* 0x0000000104047890 */ /* 0x001fe2000fffe0ff */
[----:B---3--:R-:W-:-:S05]  /*0100*/  IMAD.WIDE.U32 R4, R15, 0x4, R4 ;  /* 0x000000040f047825 */ /* 0x008fca00078e0004 */
[----:B------:R-:W-:-:S05]  /*0110*/  I2FP.F32.S32 R17, UR4 ;  /* 0x0000000400117c45 */ /* 0x000fca0008201400 */
[----:B------:R-:W-:Y:S04]  /*0120*/  STG.E desc[UR6][R4.64], R17 ;  /* 0x0000001104007986 */ /* 0x000fe8000c101906 */
[----:B-1----:R-:W3:Y:S01]  /*0130*/  LDG.E R0, desc[UR6][R2.64] ;  /* 0x0000000602007981 */ /* 0x002ee2000c1e1900 */
[----:B------:R-:W-:Y:S02]  /*0140*/  VOTE.ANY R14, PT, PT ;  /* 0x00000000000e7806 */ /* 0x000fe400038e0100 */
[----:B------:R-:W-:Y:S01]  /*0150*/  VOTE.ANY R16, PT, PT ;  /* 0x0000000000107806 */ /* 0x000fe200038e0100 */
[----:B------:R-:W0:Y:S05]  /*0160*/  SHFL.DOWN PT, R12, R15, 0x3, 0x1f ;  /* 0x08601f000f0c7f89 */ /* 0x000e2a00000e0000 */
[----:B------:R-:W1:Y:S08]  /*0170*/  BREV R16, R16 ;  /* 0x0000001000107301 */ /* 0x000e700000000000 */
[----:B0-----:R-:W-:Y:S08]  /*0180*/  I2F.F64.U32 R12, R12 ;  /* 0x0000000c000c7312 */ /* 0x001ff00000201800 */
[----:B--2---:R-:W5:Y:S08]  /*0190*/  F2F.F64.F32 R8, R18 ;  /* 0x0000001200087310 */ /* 0x004f700000201800 */
[----:B----4-:R-:W0:Y:S01]  /*01a0*/  I2F.F64.S16 R10, R10 ;  /* 0x0000000a000a7312 */ /* 0x010e220000101c00 */
[----:B-----5:R-:W-:-:S07]  /*01b0*/  DADD R6, R8, R6 ;  /* 0x0000000008067229 */ /* 0x020fce0000000006 */
[----:B-1----:R-:W1:Y:S01]  /*01c0*/  FLO.U32.SH R8, R16 ;  /* 0x0000001000087300 */ /* 0x002e6200000e0400 */
[----:B0-----:R-:W-:-:S08]  /*01d0*/  DADD R6, R6, R10 ;  /* 0x0000000006067229 */ /* 0x001fd0000000000a */
[----:B------:R-:W-:Y:S01]  /*01e0*/  DADD R6, R6, R12 ;  /* 0x0000000006067229 */ /* 0x000fe2000000000c */
[----:B-1----:R-:W-:-:S04]  /*01f0*/  IADD3 R8, PT, PT, R8, 0x1, RZ ;  /* 0x0000000108087810 */ /* 0x002fc80007ffe0ff */
[----:B------:R-:W-:-:S05]  /*0200*/  I2FP.F32.S32 R9, R8 ;  /* 0x0000000800097245 */ /* 0x000fca0000201400 */
[----:B------:R-:W0:Y:S01]  /*0210*/  F2F.F32.F64 R7, R6 ;  /* 0x0000000600077310 */ /* 0x000e220000301000 */
[----:B---3--:R-:W-:-:S05]  /*0220*/  FADD R9, R9, R0 ;  /* 0x0000000009097221 */ /* 0x008fca0000000000 */
[----:B------:R-:W-:Y:S04]  /*0230*/  STG.E desc[UR6][R2.64], R9 ;  /* 0x0000000902007986 */ /* 0x000fe8000c101906 */
[----:B0-----:R-:W-:Y:S01]  /*0240*/  STG.E desc[UR6][R4.64], R7 ;  /* 0x0000000704007986 */ /* 0x001fe2000c101906 */
[----:B------:R-:W-:Y:S05]  /*0250*/  EXIT ;  /* 0x000000000000794d */ /* 0x000fea0003800000 */
.L_x_0:
[----:B------:R-:W-:-:S00]  /*0260*/  BRA `(.L_x_0) ;  /* 0xfffffffc00fc7947 */ /* 0x000fc0000383ffff */
[----:B------:R-:W-:-:S00]  /*0270*/  NOP ;  /* 0x0000000000007918 */ /* 0x000fc00000000000 */
        /* <DEDUP_REMOVED lines=8> */
.L_x_1:


//--------------------- .nv.shared.reserved.0     --------------------------
	.section	.nv.shared.reserved.0,"aw",@nobits
	.weak		__nv_reservedSMEM_offset_0_alias
	.size		__nv_reservedSMEM_offset_0_alias, 0, 64
	.other		__nv_reservedSMEM_offset_0_alias,@"STO_CUDA_RESERVED_SHARED STV_DEFAULT"
__nv_reservedSMEM_offset_0_alias:
	.zero		0
	.zero		64


//--------------------- .nv.constant0._Z8test_ldgPfS_ --------------------------
	.section	.nv.constant0._Z8test_ldgPfS_,"a",@progbits
	.sectionflags	@""
	.align	4
.nv.constant0._Z8test_ldgPfS_:
	.zero		912


//--------------------- SYMBOLS --------------------------

	.type		.nv.reservedSmem.offset0,@object
	.size		.nv.reservedSmem.offset0,0x4
